//
// Generated by NVIDIA NVVM Compiler
//
// Compiler Build ID: CL-36424714
// Cuda compilation tools, release 13.0, V13.0.88
// Based on NVVM 20.0.0
//

.version 9.0
.target sm_100
.address_size 64

	// .globl	_Z10add_kernelPdi

.visible .entry _Z10add_kernelPdi(
	.param .u64 .ptr .align 1 _Z10add_kernelPdi_param_0,
	.param .u32 _Z10add_kernelPdi_param_1
)
{
	.reg .pred 	%p<2>;
	.reg .b32 	%r<6>;
	.reg .b64 	%rd<5>;
	.reg .b64 	%fd<3>;

	ld.param.u64 	%rd1, [_Z10add_kernelPdi_param_0];
	ld.param.u32 	%r2, [_Z10add_kernelPdi_param_1];
	mov.u32 	%r3, %ctaid.x;
	mov.u32 	%r4, %ntid.x;
	mov.u32 	%r5, %tid.x;
	mad.lo.s32 	%r1, %r3, %r4, %r5;
	setp.ge.s32 	%p1, %r1, %r2;
	@%p1 bra 	$L__BB0_2;
	cvta.to.global.u64 	%rd2, %rd1;
	mul.wide.s32 	%rd3, %r1, 8;
	add.s64 	%rd4, %rd2, %rd3;
	ld.global.f64 	%fd1, [%rd4];
	add.f64 	%fd2, %fd1, 0d3FF0000000000000;
	st.global.f64 	[%rd4], %fd2;
$L__BB0_2:
	ret;

}


// ===== COMPILED SASS (sm_100) =====

	.target	sm_100

	.elftype	@"ET_EXEC"


//--------------------- .note.nv.tkinfo           --------------------------
	.section	.note.nv.tkinfo,"",@"SHT_NOTE"
	.sectionflags	@"SHF_NOTE_NV_TKINFO"
	.tkinfo
        /*0018*/ 	.word	0x00000002
        /*0030*/ 	.string	""
        /*0030*/ 	.string	"ptxas"
        /*0030*/ 	.string	"Cuda compilation tools, release 13.0, V13.0.88"
        /*0030*/ 	.string	"Build cuda_13.0.r13.0/compiler.36424714_0"
        /*0030*/ 	.string	"-arch sm_100 -m 64 "



//--------------------- .note.nv.cuinfo           --------------------------
	.section	.note.nv.cuinfo,"",@"SHT_NOTE"
	.sectionflags	@"SHF_NOTE_NV_CUINFO"
        /*0018*/ 	.short	0x0002
        /*001a*/ 	.short	0x0064
        /*001c*/ 	.short	0x0082
	.zero		2


//--------------------- .nv.info                  --------------------------
	.section	.nv.info,"",@"SHT_CUDA_INFO"
	.align	4


	//----- nvinfo : EIATTR_REGCOUNT
	.align		4
        /*0000*/ 	.byte	0x04, 0x2f
        /*0002*/ 	.short	(.L_1 - .L_0)
	.align		4
.L_0:
        /*0004*/ 	.word	index@(_Z10add_kernelPdi)
        /*0008*/ 	.word	0x00000008


	//----- nvinfo : EIATTR_FRAME_SIZE
	.align		4
.L_1:
        /*000c*/ 	.byte	0x04, 0x11
        /*000e*/ 	.short	(.L_3 - .L_2)
	.align		4
.L_2:
        /*0010*/ 	.word	index@(_Z10add_kernelPdi)
        /*0014*/ 	.word	0x00000000


	//----- nvinfo : EIATTR_MIN_STACK_SIZE
	.align		4
.L_3:
        /*0018*/ 	.byte	0x04, 0x12
        /*001a*/ 	.short	(.L_5 - .L_4)
	.align		4
.L_4:
        /*001c*/ 	.word	index@(_Z10add_kernelPdi)
        /*0020*/ 	.word	0x00000000
.L_5:


//--------------------- .nv.compat                --------------------------
	.section	.nv.compat,"",@"SHT_CUDA_COMPAT_INFO"
	.align	4
        /*0000*/ 	.byte	0x02, 0x09, 0x00, 0x00, 0x02, 0x02, 0x01, 0x00, 0x02, 0x05, 0x05, 0x00, 0x03, 0x07, 0x01, 0x01
        /*0010*/ 	.byte	0x02, 0x03, 0x00, 0x00, 0x02, 0x06, 0x01, 0x00, 0x04, 0x0b, 0x08, 0x00, 0x01, 0x00, 0x00, 0x00
        /*0020*/ 	.byte	0x00, 0x00, 0x00, 0x00


//--------------------- .nv.info._Z10add_kernelPdi --------------------------
	.section	.nv.info._Z10add_kernelPdi,"",@"SHT_CUDA_INFO"
	.sectionflags	@""
	.align	4


	//----- nvinfo : EIATTR_CUDA_API_VERSION
	.align		4
        /*0000*/ 	.byte	0x04, 0x37
        /*0002*/ 	.short	(.L_7 - .L_6)
.L_6:
        /*0004*/ 	.word	0x00000082


	//----- nvinfo : EIATTR_KPARAM_INFO
	.align		4
.L_7:
        /*0008*/ 	.byte	0x04, 0x17
        /*000a*/ 	.short	(.L_9 - .L_8)
.L_8:
        /*000c*/ 	.word	0x00000000
        /*0010*/ 	.short	0x0001
        /*0012*/ 	.short	0x0008
        /*0014*/ 	.byte	0x00, 0xf0, 0x11, 0x00


	//----- nvinfo : EIATTR_KPARAM_INFO
	.align		4
.L_9:
        /*0018*/ 	.byte	0x04, 0x17
        /*001a*/ 	.short	(.L_11 - .L_10)
.L_10:
        /*001c*/ 	.word	0x00000000
        /*0020*/ 	.short	0x0000
        /*0022*/ 	.short	0x0000
        /*0024*/ 	.byte	0x00, 0xf5, 0x21, 0x00


	//----- nvinfo : EIATTR_SPARSE_MMA_MASK
	.align		4
.L_11:
        /*0028*/ 	.byte	0x03, 0x50
        /*002a*/ 	.short	0x0000


	//----- nvinfo : EIATTR_MAXREG_COUNT
	.align		4
        /*002c*/ 	.byte	0x03, 0x1b
        /*002e*/ 	.short	0x00ff


	//----- nvinfo : EIATTR_MERCURY_ISA_VERSION
	.align		4
        /*0030*/ 	.byte	0x03, 0x5f
        /*0032*/ 	.short	0x0101


	//----- nvinfo : EIATTR_VRC_CTA_INIT_COUNT
	.align		4
        /*0034*/ 	.byte	0x02, 0x4a
	.zero		1
	.zero		1


	//----- nvinfo : EIATTR_EXIT_INSTR_OFFSETS
	.align		4
        /*0038*/ 	.byte	0x04, 0x1c
        /*003a*/ 	.short	(.L_13 - .L_12)


	//   ....[0]....
.L_12:
        /*003c*/ 	.word	0x00000070


	//   ....[1]....
        /*0040*/ 	.word	0x000000e0


	//----- nvinfo : EIATTR_CBANK_PARAM_SIZE
	.align		4
.L_13:
        /*0044*/ 	.byte	0x03, 0x19
        /*0046*/ 	.short	0x000c


	//----- nvinfo : EIATTR_PARAM_CBANK
	.align		4
        /*0048*/ 	.byte	0x04, 0x0a
        /*004a*/ 	.short	(.L_15 - .L_14)
	.align		4
.L_14:
        /*004c*/ 	.word	index@(.nv.constant0._Z10add_kernelPdi)
        /*0050*/ 	.short	0x0380
        /*0052*/ 	.short	0x000c


	//----- nvinfo : EIATTR_SW_WAR
	.align		4
.L_15:
        /*0054*/ 	.byte	0x04, 0x36
        /*0056*/ 	.short	(.L_17 - .L_16)
.L_16:
        /*0058*/ 	.word	0x00000008
.L_17:


//--------------------- .nv.callgraph             --------------------------
	.section	.nv.callgraph,"",@"SHT_CUDA_CALLGRAPH"
	.align	4
	.sectionentsize	8
	.align		4
        /*0000*/ 	.word	0x00000000
	.align		4
        /*0004*/ 	.word	0xffffffff
	.align		4
        /*0008*/ 	.word	0x00000000
	.align		4
        /*000c*/ 	.word	0xfffffffe
	.align		4
        /*0010*/ 	.word	0x00000000
	.align		4
        /*0014*/ 	.word	0xfffffffd
	.align		4
        /*0018*/ 	.word	0x00000000
	.align		4
        /*001c*/ 	.word	0xfffffffc


//--------------------- .text._Z10add_kernelPdi   --------------------------
	.section	.text._Z10add_kernelPdi,"ax",@progbits
	.align	128
        .global         _Z10add_kernelPdi
        .type           _Z10add_kernelPdi,@function
        .size           _Z10add_kernelPdi,(.L_x_1 - _Z10add_kernelPdi)
        .other          _Z10add_kernelPdi,@"STO_CUDA_ENTRY STV_DEFAULT"
_Z10add_kernelPdi:
.text._Z10add_kernelPdi:
[----:B------:R-:W-:Y:S01]  /*0000*/  LDC R1, c[0x0][0x37c] ;  /* 0x0000df00ff017b82 */ /* 0x000fe20000000800 */
[----:B------:R-:W0:Y:S07]  /*0010*/  S2R R0, SR_TID.X ;  /* 0x0000000000007919 */ /* 0x000e2e0000002100 */
[----:B------:R-:W0:Y:S01]  /*0020*/  S2UR UR4, SR_CTAID.X ;  /* 0x00000000000479c3 */ /* 0x000e220000002500 */
[----:B------:R-:W1:Y:S07]  /*0030*/  LDCU UR5, c[0x0][0x388] ;  /* 0x00007100ff0577ac */ /* 0x000e6e0008000800 */
[----:B------:R-:W0:Y:S02]  /*0040*/  LDC R5, c[0x0][0x360] ;  /* 0x0000d800ff057b82 */ /* 0x000e240000000800 */
[----:B0-----:R-:W-:-:S05]  /*0050*/  IMAD R5, R5, UR4, R0 ;  /* 0x0000000405057c24 */ /* 0x001fca000f8e0200 */
[----:B-1----:R-:W-:-:S13]  /*0060*/  ISETP.GE.AND P0, PT, R5, UR5, PT ;  /* 0x0000000505007c0c */ /* 0x002fda000bf06270 */
[----:B------:R-:W-:Y:S05]  /*0070*/  @P0 EXIT ;  /* 0x000000000000094d */ /* 0x000fea0003800000 */
[----:B------:R-:W0:Y:S01]  /*0080*/  LDC.64 R2, c[0x0][0x380] ;  /* 0x0000e000ff027b82 */ /* 0x000e220000000a00 */
[----:B------:R-:W1:Y:S01]  /*0090*/  LDCU.64 UR4, c[0x0][0x358] ;  /* 0x00006b00ff0477ac */ /* 0x000e620008000a00 */
[----:B0-----:R-:W-:-:S05]  /*00a0*/  IMAD.WIDE R2, R5, 0x8, R2 ;  /* 0x0000000805027825 */ /* 0x001fca00078e0202 */
[----:B-1----:R-:W2:Y:S02]  /*00b0*/  LDG.E.64 R4, desc[UR4][R2.64] ;  /* 0x0000000402047981 */ /* 0x002ea4000c1e1b00 */
[----:B--2---:R-:W-:-:S07]  /*00c0*/  DADD R4, R4, 1 ;  /* 0x3ff0000004047429 */ /* 0x004fce0000000000 */
[----:B------:R-:W-:Y:S01]  /*00d0*/  STG.E.64 desc[UR4][R2.64], R4 ;  /* 0x0000000402007986 */ /* 0x000fe2000c101b04 */
[----:B------:R-:W-:Y:S05]  /*00e0*/  EXIT ;  /* 0x000000000000794d */ /* 0x000fea0003800000 */
.L_x_0:
[----:B------:R-:W-:-:S00]  /*00f0*/  BRA `(.L_x_0) ;  /* 0xfffffffc00fc7947 */ /* 0x000fc0000383ffff */
[----:B------:R-:W-:-:S00]  /*0100*/  NOP ;  /* 0x0000000000007918 */ /* 0x000fc00000000000 */
[----:B------:R-:W-:-:S00]  /*0110*/  NOP ;  /* 0x0000000000007918 */ /* 0x000fc00000000000 */
[----:B------:R-:W-:-:S00]  /*0120*/  NOP ;  /* 0x0000000000007918 */ /* 0x000fc00000000000 */
[----:B------:R-:W-:-:S00]  /*0130*/  NOP ;  /* 0x0000000000007918 */ /* 0x000fc00000000000 */
[----:B------:R-:W-:-:S00]  /*0140*/  NOP ;  /* 0x0000000000007918 */ /* 0x000fc00000000000 */
[----:B------:R-:W-:-:S00]  /*0150*/  NOP ;  /* 0x0000000000007918 */ /* 0x000fc00000000000 */
[----:B------:R-:W-:-:S00]  /*0160*/  NOP ;  /* 0x0000000000007918 */ /* 0x000fc00000000000 */
[----:B------:R-:W-:-:S00]  /*0170*/  NOP ;  /* 0x0000000000007918 */ /* 0x000fc00000000000 */
.L_x_1:


//--------------------- .nv.shared.reserved.0     --------------------------
	.section	.nv.shared.reserved.0,"aw",@nobits
	.weak		__nv_reservedSMEM_offset_0_alias
	.size		__nv_reservedSMEM_offset_0_alias, 0, 64
	.other		__nv_reservedSMEM_offset_0_alias,@"STO_CUDA_RESERVED_SHARED STV_DEFAULT"
__nv_reservedSMEM_offset_0_alias:
	.zero		0
	.zero		64


//--------------------- .nv.constant0._Z10add_kernelPdi --------------------------
	.section	.nv.constant0._Z10add_kernelPdi,"a",@progbits
	.sectionflags	@""
	.align	4
.nv.constant0._Z10add_kernelPdi:
	.zero		908


//--------------------- SYMBOLS --------------------------

	.type		.nv.reservedSmem.offset0,@object
	.size		.nv.reservedSmem.offset0,0x4
